//
// Generated by NVIDIA NVVM Compiler
//
// Compiler Build ID: CL-36424714
// Cuda compilation tools, release 13.0, V13.0.88
// Based on NVVM 20.0.0
//

.version 9.0
.target sm_100
.address_size 64

	// .globl	_Z16findMovingPixelsmPKhS0_S0_S0_Ph

.visible .entry _Z16findMovingPixelsmPKhS0_S0_S0_Ph(
	.param .u64 _Z16findMovingPixelsmPKhS0_S0_S0_Ph_param_0,
	.param .u64 .ptr .align 1 _Z16findMovingPixelsmPKhS0_S0_S0_Ph_param_1,
	.param .u64 .ptr .align 1 _Z16findMovingPixelsmPKhS0_S0_S0_Ph_param_2,
	.param .u64 .ptr .align 1 _Z16findMovingPixelsmPKhS0_S0_S0_Ph_param_3,
	.param .u64 .ptr .align 1 _Z16findMovingPixelsmPKhS0_S0_S0_Ph_param_4,
	.param .u64 .ptr .align 1 _Z16findMovingPixelsmPKhS0_S0_S0_Ph_param_5
)
{
	.reg .pred 	%p<4>;
	.reg .b16 	%rs<14>;
	.reg .b32 	%r<11>;
	.reg .b64 	%rd<19>;

	ld.param.u64 	%rd7, [_Z16findMovingPixelsmPKhS0_S0_S0_Ph_param_0];
	ld.param.u64 	%rd3, [_Z16findMovingPixelsmPKhS0_S0_S0_Ph_param_1];
	ld.param.u64 	%rd4, [_Z16findMovingPixelsmPKhS0_S0_S0_Ph_param_2];
	ld.param.u64 	%rd5, [_Z16findMovingPixelsmPKhS0_S0_S0_Ph_param_3];
	ld.param.u64 	%rd6, [_Z16findMovingPixelsmPKhS0_S0_S0_Ph_param_4];
	ld.param.u64 	%rd8, [_Z16findMovingPixelsmPKhS0_S0_S0_Ph_param_5];
	cvta.to.global.u64 	%rd1, %rd8;
	mov.u32 	%r3, %ntid.x;
	mov.u32 	%r4, %ctaid.x;
	mov.u32 	%r5, %tid.x;
	mad.lo.s32 	%r6, %r3, %r4, %r5;
	cvt.u64.u32 	%rd2, %r6;
	setp.le.u64 	%p1, %rd7, %rd2;
	@%p1 bra 	$L__BB0_5;
	cvta.to.global.u64 	%rd9, %rd3;
	cvta.to.global.u64 	%rd10, %rd6;
	cvta.to.global.u64 	%rd11, %rd4;
	add.s64 	%rd12, %rd9, %rd2;
	ld.global.nc.u8 	%rs1, [%rd12];
	cvt.u16.u8 	%rs2, %rs1;
	cvt.u32.u16 	%r1, %rs2;
	add.s64 	%rd13, %rd11, %rd2;
	ld.global.nc.u8 	%rs4, [%rd13];
	cvt.u16.u8 	%rs5, %rs4;
	min.u16 	%rs7, %rs2, %rs5;
	max.u16 	%rs8, %rs2, %rs5;
	sub.s16 	%rs9, %rs8, %rs7;
	cvt.u32.u16 	%r7, %rs9;
	add.s64 	%rd14, %rd10, %rd2;
	ld.global.nc.u8 	%rs10, [%rd14];
	cvt.u32.u8 	%r2, %rs10;
	setp.gt.u32 	%p2, %r7, %r2;
	@%p2 bra 	$L__BB0_3;
	cvta.to.global.u64 	%rd15, %rd5;
	add.s64 	%rd16, %rd15, %rd2;
	ld.global.nc.u8 	%rs11, [%rd16];
	cvt.u32.u8 	%r8, %rs11;
	sub.s32 	%r9, %r1, %r8;
	abs.s32 	%r10, %r9;
	setp.le.u32 	%p3, %r10, %r2;
	@%p3 bra 	$L__BB0_4;
$L__BB0_3:
	add.s64 	%rd18, %rd1, %rd2;
	mov.b16 	%rs13, 255;
	st.global.u8 	[%rd18], %rs13;
	bra.uni 	$L__BB0_5;
$L__BB0_4:
	add.s64 	%rd17, %rd1, %rd2;
	mov.b16 	%rs12, 0;
	st.global.u8 	[%rd17], %rs12;
$L__BB0_5:
	ret;

}
	// .globl	_Z16updateBackgroundmPKhS0_Ph
.visible .entry _Z16updateBackgroundmPKhS0_Ph(
	.param .u64 _Z16updateBackgroundmPKhS0_Ph_param_0,
	.param .u64 .ptr .align 1 _Z16updateBackgroundmPKhS0_Ph_param_1,
	.param .u64 .ptr .align 1 _Z16updateBackgroundmPKhS0_Ph_param_2,
	.param .u64 .ptr .align 1 _Z16updateBackgroundmPKhS0_Ph_param_3
)
{
	.reg .pred 	%p<3>;
	.reg .b16 	%rs<6>;
	.reg .b32 	%r<6>;
	.reg .b32 	%f<5>;
	.reg .b64 	%rd<12>;

	ld.param.u64 	%rd5, [_Z16updateBackgroundmPKhS0_Ph_param_0];
	ld.param.u64 	%rd2, [_Z16updateBackgroundmPKhS0_Ph_param_1];
	ld.param.u64 	%rd3, [_Z16updateBackgroundmPKhS0_Ph_param_2];
	ld.param.u64 	%rd4, [_Z16updateBackgroundmPKhS0_Ph_param_3];
	mov.u32 	%r1, %ntid.x;
	mov.u32 	%r2, %ctaid.x;
	mov.u32 	%r3, %tid.x;
	mad.lo.s32 	%r4, %r1, %r2, %r3;
	cvt.u64.u32 	%rd1, %r4;
	setp.le.u64 	%p1, %rd5, %rd1;
	@%p1 bra 	$L__BB1_3;
	cvta.to.global.u64 	%rd6, %rd3;
	add.s64 	%rd7, %rd6, %rd1;
	ld.global.nc.u8 	%rs1, [%rd7];
	cvt.u16.u8 	%rs2, %rs1;
	setp.ne.s16 	%p2, %rs2, 0;
	@%p2 bra 	$L__BB1_3;
	cvta.to.global.u64 	%rd8, %rd4;
	add.s64 	%rd9, %rd8, %rd1;
	ld.global.u8 	%rs3, [%rd9];
	cvt.rn.f32.u16 	%f1, %rs3;
	cvta.to.global.u64 	%rd10, %rd2;
	add.s64 	%rd11, %rd10, %rd1;
	ld.global.nc.u8 	%rs4, [%rd11];
	cvt.u16.u8 	%rs5, %rs4;
	cvt.rn.f32.u16 	%f2, %rs5;
	mul.f32 	%f3, %f2, 0f3DA3D70A;
	fma.rn.f32 	%f4, %f1, 0f3F6B851F, %f3;
	cvt.rzi.u32.f32 	%r5, %f4;
	st.global.u8 	[%rd9], %r5;
$L__BB1_3:
	ret;

}
	// .globl	_Z15updateThresholdmPKhS0_S0_Ph
.visible .entry _Z15updateThresholdmPKhS0_S0_Ph(
	.param .u64 _Z15updateThresholdmPKhS0_S0_Ph_param_0,
	.param .u64 .ptr .align 1 _Z15updateThresholdmPKhS0_S0_Ph_param_1,
	.param .u64 .ptr .align 1 _Z15updateThresholdmPKhS0_S0_Ph_param_2,
	.param .u64 .ptr .align 1 _Z15updateThresholdmPKhS0_S0_Ph_param_3,
	.param .u64 .ptr .align 1 _Z15updateThresholdmPKhS0_S0_Ph_param_4
)
{
	.reg .pred 	%p<3>;
	.reg .b16 	%rs<6>;
	.reg .b32 	%r<9>;
	.reg .b32 	%f<6>;
	.reg .b64 	%rd<15>;

	ld.param.u64 	%rd6, [_Z15updateThresholdmPKhS0_S0_Ph_param_0];
	ld.param.u64 	%rd2, [_Z15updateThresholdmPKhS0_S0_Ph_param_1];
	ld.param.u64 	%rd3, [_Z15updateThresholdmPKhS0_S0_Ph_param_2];
	ld.param.u64 	%rd4, [_Z15updateThresholdmPKhS0_S0_Ph_param_3];
	ld.param.u64 	%rd5, [_Z15updateThresholdmPKhS0_S0_Ph_param_4];
	mov.u32 	%r1, %ntid.x;
	mov.u32 	%r2, %ctaid.x;
	mov.u32 	%r3, %tid.x;
	mad.lo.s32 	%r4, %r1, %r2, %r3;
	cvt.u64.u32 	%rd1, %r4;
	setp.le.u64 	%p1, %rd6, %rd1;
	@%p1 bra 	$L__BB2_3;
	cvta.to.global.u64 	%rd7, %rd3;
	add.s64 	%rd8, %rd7, %rd1;
	ld.global.nc.u8 	%rs1, [%rd8];
	cvt.u16.u8 	%rs2, %rs1;
	setp.ne.s16 	%p2, %rs2, 0;
	@%p2 bra 	$L__BB2_3;
	cvta.to.global.u64 	%rd9, %rd5;
	add.s64 	%rd10, %rd9, %rd1;
	ld.global.u8 	%rs3, [%rd10];
	cvt.rn.f32.u16 	%f1, %rs3;
	cvta.to.global.u64 	%rd11, %rd2;
	add.s64 	%rd12, %rd11, %rd1;
	ld.global.nc.u8 	%rs4, [%rd12];
	cvt.u32.u8 	%r5, %rs4;
	cvta.to.global.u64 	%rd13, %rd4;
	add.s64 	%rd14, %rd13, %rd1;
	ld.global.nc.u8 	%rs5, [%rd14];
	cvt.u32.u8 	%r6, %rs5;
	sub.s32 	%r7, %r5, %r6;
	cvt.rn.f32.s32 	%f2, %r7;
	mul.f32 	%f3, %f2, 0f3E75C28F;
	fma.rn.f32 	%f4, %f1, 0f3F6B851F, %f3;
	max.f32 	%f5, %f4, 0f41A00000;
	cvt.rzi.u32.f32 	%r8, %f5;
	st.global.u8 	[%rd10], %r8;
$L__BB2_3:
	ret;

}
	// .globl	_Z5mergemPKhS0_S0_PhS1_
.visible .entry _Z5mergemPKhS0_S0_PhS1_(
	.param .u64 _Z5mergemPKhS0_S0_PhS1__param_0,
	.param .u64 .ptr .align 1 _Z5mergemPKhS0_S0_PhS1__param_1,
	.param .u64 .ptr .align 1 _Z5mergemPKhS0_S0_PhS1__param_2,
	.param .u64 .ptr .align 1 _Z5mergemPKhS0_S0_PhS1__param_3,
	.param .u64 .ptr .align 1 _Z5mergemPKhS0_S0_PhS1__param_4,
	.param .u64 .ptr .align 1 _Z5mergemPKhS0_S0_PhS1__param_5
)
{
	.reg .pred 	%p<4>;
	.reg .b16 	%rs<14>;
	.reg .b32 	%r<16>;
	.reg .b32 	%f<10>;
	.reg .b64 	%rd<18>;

	ld.param.u64 	%rd8, [_Z5mergemPKhS0_S0_PhS1__param_0];
	ld.param.u64 	%rd3, [_Z5mergemPKhS0_S0_PhS1__param_1];
	ld.param.u64 	%rd4, [_Z5mergemPKhS0_S0_PhS1__param_2];
	ld.param.u64 	%rd5, [_Z5mergemPKhS0_S0_PhS1__param_3];
	ld.param.u64 	%rd6, [_Z5mergemPKhS0_S0_PhS1__param_4];
	ld.param.u64 	%rd7, [_Z5mergemPKhS0_S0_PhS1__param_5];
	mov.u32 	%r3, %ntid.x;
	mov.u32 	%r4, %ctaid.x;
	mov.u32 	%r5, %tid.x;
	mad.lo.s32 	%r6, %r3, %r4, %r5;
	cvt.u64.u32 	%rd1, %r6;
	setp.le.u64 	%p1, %rd8, %rd1;
	@%p1 bra 	$L__BB3_4;
	cvta.to.global.u64 	%rd9, %rd3;
	cvta.to.global.u64 	%rd10, %rd6;
	cvta.to.global.u64 	%rd11, %rd4;
	add.s64 	%rd12, %rd9, %rd1;
	ld.global.nc.u8 	%rs3, [%rd12];
	cvt.u16.u8 	%rs1, %rs3;
	cvt.u32.u16 	%r1, %rs1;
	add.s64 	%rd13, %rd11, %rd1;
	ld.global.nc.u8 	%rs5, [%rd13];
	cvt.u16.u8 	%rs6, %rs5;
	min.u16 	%rs8, %rs1, %rs6;
	max.u16 	%rs9, %rs1, %rs6;
	sub.s16 	%rs10, %rs9, %rs8;
	cvt.u32.u16 	%r7, %rs10;
	add.s64 	%rd2, %rd10, %rd1;
	ld.global.u8 	%rs2, [%rd2];
	cvt.u32.u16 	%r8, %rs2;
	and.b32  	%r2, %r8, 255;
	setp.gt.u32 	%p2, %r7, %r2;
	@%p2 bra 	$L__BB3_4;
	cvta.to.global.u64 	%rd14, %rd5;
	add.s64 	%rd15, %rd14, %rd1;
	ld.global.nc.u8 	%rs11, [%rd15];
	cvt.u32.u8 	%r9, %rs11;
	sub.s32 	%r10, %r1, %r9;
	abs.s32 	%r11, %r10;
	setp.gt.u32 	%p3, %r11, %r2;
	@%p3 bra 	$L__BB3_4;
	cvta.to.global.u64 	%rd16, %rd7;
	add.s64 	%rd17, %rd16, %rd1;
	ld.global.u8 	%rs12, [%rd17];
	cvt.rn.f32.u16 	%f1, %rs12;
	cvt.rn.f32.u16 	%f2, %rs1;
	mul.f32 	%f3, %f2, 0f3DA3D70A;
	fma.rn.f32 	%f4, %f1, 0f3F6B851F, %f3;
	cvt.rzi.u32.f32 	%r12, %f4;
	st.global.u8 	[%rd17], %r12;
	cvt.rn.f32.u16 	%f5, %rs2;
	and.b32  	%r13, %r12, 255;
	sub.s32 	%r14, %r1, %r13;
	cvt.rn.f32.s32 	%f6, %r14;
	mul.f32 	%f7, %f6, 0f3E75C28F;
	fma.rn.f32 	%f8, %f5, 0f3F6B851F, %f7;
	max.f32 	%f9, %f8, 0f41A00000;
	cvt.rzi.u32.f32 	%r15, %f9;
	st.global.u8 	[%rd2], %r15;
$L__BB3_4:
	ret;

}


// ===== COMPILED SASS (sm_100) =====

	.target	sm_100

	.elftype	@"ET_EXEC"


//--------------------- .note.nv.tkinfo           --------------------------
	.section	.note.nv.tkinfo,"",@"SHT_NOTE"
	.sectionflags	@"SHF_NOTE_NV_TKINFO"
	.tkinfo
        /*0018*/ 	.word	0x00000002
        /*0030*/ 	.string	""
        /*0030*/ 	.string	"ptxas"
        /*0030*/ 	.string	"Cuda compilation tools, release 13.0, V13.0.88"
        /*0030*/ 	.string	"Build cuda_13.0.r13.0/compiler.36424714_0"
        /*0030*/ 	.string	"-arch sm_100 -m 64 "



//--------------------- .note.nv.cuinfo           --------------------------
	.section	.note.nv.cuinfo,"",@"SHT_NOTE"
	.sectionflags	@"SHF_NOTE_NV_CUINFO"
        /*0018*/ 	.short	0x0002
        /*001a*/ 	.short	0x0064
        /*001c*/ 	.short	0x0082
	.zero		2


//--------------------- .nv.info                  --------------------------
	.section	.nv.info,"",@"SHT_CUDA_INFO"
	.align	4


	//----- nvinfo : EIATTR_REGCOUNT
	.align		4
        /*0000*/ 	.byte	0x04, 0x2f
        /*0002*/ 	.short	(.L_1 - .L_0)
	.align		4
.L_0:
        /*0004*/ 	.word	index@(_Z16findMovingPixelsmPKhS0_S0_S0_Ph)
        /*0008*/ 	.word	0x0000000d


	//----- nvinfo : EIATTR_FRAME_SIZE
	.align		4
.L_1:
        /*000c*/ 	.byte	0x04, 0x11
        /*000e*/ 	.short	(.L_3 - .L_2)
	.align		4
.L_2:
        /*0010*/ 	.word	index@(_Z16findMovingPixelsmPKhS0_S0_S0_Ph)
        /*0014*/ 	.word	0x00000000


	//----- nvinfo : EIATTR_REGCOUNT
	.align		4
.L_3:
        /*0018*/ 	.byte	0x04, 0x2f
        /*001a*/ 	.short	(.L_5 - .L_4)
	.align		4
.L_4:
        /*001c*/ 	.word	index@(_Z16updateBackgroundmPKhS0_Ph)
        /*0020*/ 	.word	0x0000000a


	//----- nvinfo : EIATTR_FRAME_SIZE
	.align		4
.L_5:
        /*0024*/ 	.byte	0x04, 0x11
        /*0026*/ 	.short	(.L_7 - .L_6)
	.align		4
.L_6:
        /*0028*/ 	.word	index@(_Z16updateBackgroundmPKhS0_Ph)
        /*002c*/ 	.word	0x00000000


	//----- nvinfo : EIATTR_REGCOUNT
	.align		4
.L_7:
        /*0030*/ 	.byte	0x04, 0x2f
        /*0032*/ 	.short	(.L_9 - .L_8)
	.align		4
.L_8:
        /*0034*/ 	.word	index@(_Z15updateThresholdmPKhS0_S0_Ph)
        /*0038*/ 	.word	0x0000000c


	//----- nvinfo : EIATTR_FRAME_SIZE
	.align		4
.L_9:
        /*003c*/ 	.byte	0x04, 0x11
        /*003e*/ 	.short	(.L_11 - .L_10)
	.align		4
.L_10:
        /*0040*/ 	.word	index@(_Z15updateThresholdmPKhS0_S0_Ph)
        /*0044*/ 	.word	0x00000000


	//----- nvinfo : EIATTR_REGCOUNT
	.align		4
.L_11:
        /*0048*/ 	.byte	0x04, 0x2f
        /*004a*/ 	.short	(.L_13 - .L_12)
	.align		4
.L_12:
        /*004c*/ 	.word	index@(_Z5mergemPKhS0_S0_PhS1_)
        /*0050*/ 	.word	0x0000000f


	//----- nvinfo : EIATTR_FRAME_SIZE
	.align		4
.L_13:
        /*0054*/ 	.byte	0x04, 0x11
        /*0056*/ 	.short	(.L_15 - .L_14)
	.align		4
.L_14:
        /*0058*/ 	.word	index@(_Z5mergemPKhS0_S0_PhS1_)
        /*005c*/ 	.word	0x00000000


	//----- nvinfo : EIATTR_MIN_STACK_SIZE
	.align		4
.L_15:
        /*0060*/ 	.byte	0x04, 0x12
        /*0062*/ 	.short	(.L_17 - .L_16)
	.align		4
.L_16:
        /*0064*/ 	.word	index@(_Z5mergemPKhS0_S0_PhS1_)
        /*0068*/ 	.word	0x00000000


	//----- nvinfo : EIATTR_MIN_STACK_SIZE
	.align		4
.L_17:
        /*006c*/ 	.byte	0x04, 0x12
        /*006e*/ 	.short	(.L_19 - .L_18)
	.align		4
.L_18:
        /*0070*/ 	.word	index@(_Z15updateThresholdmPKhS0_S0_Ph)
        /*0074*/ 	.word	0x00000000


	//----- nvinfo : EIATTR_MIN_STACK_SIZE
	.align		4
.L_19:
        /*0078*/ 	.byte	0x04, 0x12
        /*007a*/ 	.short	(.L_21 - .L_20)
	.align		4
.L_20:
        /*007c*/ 	.word	index@(_Z16updateBackgroundmPKhS0_Ph)
        /*0080*/ 	.word	0x00000000


	//----- nvinfo : EIATTR_MIN_STACK_SIZE
	.align		4
.L_21:
        /*0084*/ 	.byte	0x04, 0x12
        /*0086*/ 	.short	(.L_23 - .L_22)
	.align		4
.L_22:
        /*0088*/ 	.word	index@(_Z16findMovingPixelsmPKhS0_S0_S0_Ph)
        /*008c*/ 	.word	0x00000000
.L_23:


//--------------------- .nv.compat                --------------------------
	.section	.nv.compat,"",@"SHT_CUDA_COMPAT_INFO"
	.align	4
        /*0000*/ 	.byte	0x02, 0x09, 0x00, 0x00, 0x02, 0x02, 0x01, 0x00, 0x02, 0x05, 0x05, 0x00, 0x03, 0x07, 0x01, 0x01
        /*0010*/ 	.byte	0x02, 0x03, 0x00, 0x00, 0x02, 0x06, 0x01, 0x00, 0x04, 0x0b, 0x08, 0x00, 0x09, 0x00, 0x00, 0x00
        /*0020*/ 	.byte	0x00, 0x00, 0x00, 0x00


//--------------------- .nv.info._Z5mergemPKhS0_S0_PhS1_ --------------------------
	.section	.nv.info._Z5mergemPKhS0_S0_PhS1_,"",@"SHT_CUDA_INFO"
	.sectionflags	@""
	.align	4


	//----- nvinfo : EIATTR_CUDA_API_VERSION
	.align		4
        /*0000*/ 	.byte	0x04, 0x37
        /*0002*/ 	.short	(.L_25 - .L_24)
.L_24:
        /*0004*/ 	.word	0x00000082


	//----- nvinfo : EIATTR_KPARAM_INFO
	.align		4
.L_25:
        /*0008*/ 	.byte	0x04, 0x17
        /*000a*/ 	.short	(.L_27 - .L_26)
.L_26:
        /*000c*/ 	.word	0x00000000
        /*0010*/ 	.short	0x0005
        /*0012*/ 	.short	0x0028
        /*0014*/ 	.byte	0x00, 0xf5, 0x21, 0x00


	//----- nvinfo : EIATTR_KPARAM_INFO
	.align		4
.L_27:
        /*0018*/ 	.byte	0x04, 0x17
        /*001a*/ 	.short	(.L_29 - .L_28)
.L_28:
        /*001c*/ 	.word	0x00000000
        /*0020*/ 	.short	0x0004
        /*0022*/ 	.short	0x0020
        /*0024*/ 	.byte	0x00, 0xf5, 0x21, 0x00


	//----- nvinfo : EIATTR_KPARAM_INFO
	.align		4
.L_29:
        /*0028*/ 	.byte	0x04, 0x17
        /*002a*/ 	.short	(.L_31 - .L_30)
.L_30:
        /*002c*/ 	.word	0x00000000
        /*0030*/ 	.short	0x0003
        /*0032*/ 	.short	0x0018
        /*0034*/ 	.byte	0x00, 0xf5, 0x21, 0x00


	//----- nvinfo : EIATTR_KPARAM_INFO
	.align		4
.L_31:
        /*0038*/ 	.byte	0x04, 0x17
        /*003a*/ 	.short	(.L_33 - .L_32)
.L_32:
        /*003c*/ 	.word	0x00000000
        /*0040*/ 	.short	0x0002
        /*0042*/ 	.short	0x0010
        /*0044*/ 	.byte	0x00, 0xf5, 0x21, 0x00


	//----- nvinfo : EIATTR_KPARAM_INFO
	.align		4
.L_33:
        /*0048*/ 	.byte	0x04, 0x17
        /*004a*/ 	.short	(.L_35 - .L_34)
.L_34:
        /*004c*/ 	.word	0x00000000
        /*0050*/ 	.short	0x0001
        /*0052*/ 	.short	0x0008
        /*0054*/ 	.byte	0x00, 0xf5, 0x21, 0x00


	//----- nvinfo : EIATTR_KPARAM_INFO
	.align		4
.L_35:
        /*0058*/ 	.byte	0x04, 0x17
        /*005a*/ 	.short	(.L_37 - .L_36)
.L_36:
        /*005c*/ 	.word	0x00000000
        /*0060*/ 	.short	0x0000
        /*0062*/ 	.short	0x0000
        /*0064*/ 	.byte	0x00, 0xf0, 0x21, 0x00


	//----- nvinfo : EIATTR_SPARSE_MMA_MASK
	.align		4
.L_37:
        /*0068*/ 	.byte	0x03, 0x50
        /*006a*/ 	.short	0x0000


	//----- nvinfo : EIATTR_MAXREG_COUNT
	.align		4
        /*006c*/ 	.byte	0x03, 0x1b
        /*006e*/ 	.short	0x00ff


	//----- nvinfo : EIATTR_MERCURY_ISA_VERSION
	.align		4
        /*0070*/ 	.byte	0x03, 0x5f
        /*0072*/ 	.short	0x0101


	//----- nvinfo : EIATTR_VRC_CTA_INIT_COUNT
	.align		4
        /*0074*/ 	.byte	0x02, 0x4a
	.zero		1
	.zero		1


	//----- nvinfo : EIATTR_EXIT_INSTR_OFFSETS
	.align		4
        /*0078*/ 	.byte	0x04, 0x1c
        /*007a*/ 	.short	(.L_39 - .L_38)


	//   ....[0]....
.L_38:
        /*007c*/ 	.word	0x00000080


	//   ....[1]....
        /*0080*/ 	.word	0x000001e0


	//   ....[2]....
        /*0084*/ 	.word	0x00000260


	//   ....[3]....
        /*0088*/ 	.word	0x000003a0


	//----- nvinfo : EIATTR_CBANK_PARAM_SIZE
	.align		4
.L_39:
        /*008c*/ 	.byte	0x03, 0x19
        /*008e*/ 	.short	0x0030


	//----- nvinfo : EIATTR_PARAM_CBANK
	.align		4
        /*0090*/ 	.byte	0x04, 0x0a
        /*0092*/ 	.short	(.L_41 - .L_40)
	.align		4
.L_40:
        /*0094*/ 	.word	index@(.nv.constant0._Z5mergemPKhS0_S0_PhS1_)
        /*0098*/ 	.short	0x0380
        /*009a*/ 	.short	0x0030


	//----- nvinfo : EIATTR_SW_WAR
	.align		4
.L_41:
        /*009c*/ 	.byte	0x04, 0x36
        /*009e*/ 	.short	(.L_43 - .L_42)
.L_42:
        /*00a0*/ 	.word	0x00000008
.L_43:


//--------------------- .nv.info._Z15updateThresholdmPKhS0_S0_Ph --------------------------
	.section	.nv.info._Z15updateThresholdmPKhS0_S0_Ph,"",@"SHT_CUDA_INFO"
	.sectionflags	@""
	.align	4


	//----- nvinfo : EIATTR_CUDA_API_VERSION
	.align		4
        /*0000*/ 	.byte	0x04, 0x37
        /*0002*/ 	.short	(.L_45 - .L_44)
.L_44:
        /*0004*/ 	.word	0x00000082


	//----- nvinfo : EIATTR_KPARAM_INFO
	.align		4
.L_45:
        /*0008*/ 	.byte	0x04, 0x17
        /*000a*/ 	.short	(.L_47 - .L_46)
.L_46:
        /*000c*/ 	.word	0x00000000
        /*0010*/ 	.short	0x0004
        /*0012*/ 	.short	0x0020
        /*0014*/ 	.byte	0x00, 0xf5, 0x21, 0x00


	//----- nvinfo : EIATTR_KPARAM_INFO
	.align		4
.L_47:
        /*0018*/ 	.byte	0x04, 0x17
        /*001a*/ 	.short	(.L_49 - .L_48)
.L_48:
        /*001c*/ 	.word	0x00000000
        /*0020*/ 	.short	0x0003
        /*0022*/ 	.short	0x0018
        /*0024*/ 	.byte	0x00, 0xf5, 0x21, 0x00


	//----- nvinfo : EIATTR_KPARAM_INFO
	.align		4
.L_49:
        /*0028*/ 	.byte	0x04, 0x17
        /*002a*/ 	.short	(.L_51 - .L_50)
.L_50:
        /*002c*/ 	.word	0x00000000
        /*0030*/ 	.short	0x0002
        /*0032*/ 	.short	0x0010
        /*0034*/ 	.byte	0x00, 0xf5, 0x21, 0x00


	//----- nvinfo : EIATTR_KPARAM_INFO
	.align		4
.L_51:
        /*0038*/ 	.byte	0x04, 0x17
        /*003a*/ 	.short	(.L_53 - .L_52)
.L_52:
        /*003c*/ 	.word	0x00000000
        /*0040*/ 	.short	0x0001
        /*0042*/ 	.short	0x0008
        /*0044*/ 	.byte	0x00, 0xf5, 0x21, 0x00


	//----- nvinfo : EIATTR_KPARAM_INFO
	.align		4
.L_53:
        /*0048*/ 	.byte	0x04, 0x17
        /*004a*/ 	.short	(.L_55 - .L_54)
.L_54:
        /*004c*/ 	.word	0x00000000
        /*0050*/ 	.short	0x0000
        /*0052*/ 	.short	0x0000
        /*0054*/ 	.byte	0x00, 0xf0, 0x21, 0x00


	//----- nvinfo : EIATTR_SPARSE_MMA_MASK
	.align		4
.L_55:
        /*0058*/ 	.byte	0x03, 0x50
        /*005a*/ 	.short	0x0000


	//----- nvinfo : EIATTR_MAXREG_COUNT
	.align		4
        /*005c*/ 	.byte	0x03, 0x1b
        /*005e*/ 	.short	0x00ff


	//----- nvinfo : EIATTR_MERCURY_ISA_VERSION
	.align		4
        /*0060*/ 	.byte	0x03, 0x5f
        /*0062*/ 	.short	0x0101


	//----- nvinfo : EIATTR_VRC_CTA_INIT_COUNT
	.align		4
        /*0064*/ 	.byte	0x02, 0x4a
	.zero		1
	.zero		1


	//----- nvinfo : EIATTR_EXIT_INSTR_OFFSETS
	.align		4
        /*0068*/ 	.byte	0x04, 0x1c
        /*006a*/ 	.short	(.L_57 - .L_56)


	//   ....[0]....
.L_56:
        /*006c*/ 	.word	0x00000080


	//   ....[1]....
        /*0070*/ 	.word	0x000000f0


	//   ....[2]....
        /*0074*/ 	.word	0x00000240


	//----- nvinfo : EIATTR_CBANK_PARAM_SIZE
	.align		4
.L_57:
        /*0078*/ 	.byte	0x03, 0x19
        /*007a*/ 	.short	0x0028


	//----- nvinfo : EIATTR_PARAM_CBANK
	.align		4
        /*007c*/ 	.byte	0x04, 0x0a
        /*007e*/ 	.short	(.L_59 - .L_58)
	.align		4
.L_58:
        /*0080*/ 	.word	index@(.nv.constant0._Z15updateThresholdmPKhS0_S0_Ph)
        /*0084*/ 	.short	0x0380
        /*0086*/ 	.short	0x0028


	//----- nvinfo : EIATTR_SW_WAR
	.align		4
.L_59:
        /*0088*/ 	.byte	0x04, 0x36
        /*008a*/ 	.short	(.L_61 - .L_60)
.L_60:
        /*008c*/ 	.word	0x00000008
.L_61:


//--------------------- .nv.info._Z16updateBackgroundmPKhS0_Ph --------------------------
	.section	.nv.info._Z16updateBackgroundmPKhS0_Ph,"",@"SHT_CUDA_INFO"
	.sectionflags	@""
	.align	4


	//----- nvinfo : EIATTR_CUDA_API_VERSION
	.align		4
        /*0000*/ 	.byte	0x04, 0x37
        /*0002*/ 	.short	(.L_63 - .L_62)
.L_62:
        /*0004*/ 	.word	0x00000082


	//----- nvinfo : EIATTR_KPARAM_INFO
	.align		4
.L_63:
        /*0008*/ 	.byte	0x04, 0x17
        /*000a*/ 	.short	(.L_65 - .L_64)
.L_64:
        /*000c*/ 	.word	0x00000000
        /*0010*/ 	.short	0x0003
        /*0012*/ 	.short	0x0018
        /*0014*/ 	.byte	0x00, 0xf5, 0x21, 0x00


	//----- nvinfo : EIATTR_KPARAM_INFO
	.align		4
.L_65:
        /*0018*/ 	.byte	0x04, 0x17
        /*001a*/ 	.short	(.L_67 - .L_66)
.L_66:
        /*001c*/ 	.word	0x00000000
        /*0020*/ 	.short	0x0002
        /*0022*/ 	.short	0x0010
        /*0024*/ 	.byte	0x00, 0xf5, 0x21, 0x00


	//----- nvinfo : EIATTR_KPARAM_INFO
	.align		4
.L_67:
        /*0028*/ 	.byte	0x04, 0x17
        /*002a*/ 	.short	(.L_69 - .L_68)
.L_68:
        /*002c*/ 	.word	0x00000000
        /*0030*/ 	.short	0x0001
        /*0032*/ 	.short	0x0008
        /*0034*/ 	.byte	0x00, 0xf5, 0x21, 0x00


	//----- nvinfo : EIATTR_KPARAM_INFO
	.align		4
.L_69:
        /*0038*/ 	.byte	0x04, 0x17
        /*003a*/ 	.short	(.L_71 - .L_70)
.L_70:
        /*003c*/ 	.word	0x00000000
        /*0040*/ 	.short	0x0000
        /*0042*/ 	.short	0x0000
        /*0044*/ 	.byte	0x00, 0xf0, 0x21, 0x00


	//----- nvinfo : EIATTR_SPARSE_MMA_MASK
	.align		4
.L_71:
        /*0048*/ 	.byte	0x03, 0x50
        /*004a*/ 	.short	0x0000


	//----- nvinfo : EIATTR_MAXREG_COUNT
	.align		4
        /*004c*/ 	.byte	0x03, 0x1b
        /*004e*/ 	.short	0x00ff


	//----- nvinfo : EIATTR_MERCURY_ISA_VERSION
	.align		4
        /*0050*/ 	.byte	0x03, 0x5f
        /*0052*/ 	.short	0x0101


	//----- nvinfo : EIATTR_VRC_CTA_INIT_COUNT
	.align		4
        /*0054*/ 	.byte	0x02, 0x4a
	.zero		1
	.zero		1


	//----- nvinfo : EIATTR_EXIT_INSTR_OFFSETS
	.align		4
        /*0058*/ 	.byte	0x04, 0x1c
        /*005a*/ 	.short	(.L_73 - .L_72)


	//   ....[0]....
.L_72:
        /*005c*/ 	.word	0x00000080


	//   ....[1]....
        /*0060*/ 	.word	0x000000f0


	//   ....[2]....
        /*0064*/ 	.word	0x000001e0


	//----- nvinfo : EIATTR_CBANK_PARAM_SIZE
	.align		4
.L_73:
        /*0068*/ 	.byte	0x03, 0x19
        /*006a*/ 	.short	0x0020


	//----- nvinfo : EIATTR_PARAM_CBANK
	.align		4
        /*006c*/ 	.byte	0x04, 0x0a
        /*006e*/ 	.short	(.L_75 - .L_74)
	.align		4
.L_74:
        /*0070*/ 	.word	index@(.nv.constant0._Z16updateBackgroundmPKhS0_Ph)
        /*0074*/ 	.short	0x0380
        /*0076*/ 	.short	0x0020


	//----- nvinfo : EIATTR_SW_WAR
	.align		4
.L_75:
        /*0078*/ 	.byte	0x04, 0x36
        /*007a*/ 	.short	(.L_77 - .L_76)
.L_76:
        /*007c*/ 	.word	0x00000008
.L_77:


//--------------------- .nv.info._Z16findMovingPixelsmPKhS0_S0_S0_Ph --------------------------
	.section	.nv.info._Z16findMovingPixelsmPKhS0_S0_S0_Ph,"",@"SHT_CUDA_INFO"
	.sectionflags	@""
	.align	4


	//----- nvinfo : EIATTR_CUDA_API_VERSION
	.align		4
        /*0000*/ 	.byte	0x04, 0x37
        /*0002*/ 	.short	(.L_79 - .L_78)
.L_78:
        /*0004*/ 	.word	0x00000082


	//----- nvinfo : EIATTR_KPARAM_INFO
	.align		4
.L_79:
        /*0008*/ 	.byte	0x04, 0x17
        /*000a*/ 	.short	(.L_81 - .L_80)
.L_80:
        /*000c*/ 	.word	0x00000000
        /*0010*/ 	.short	0x0005
        /*0012*/ 	.short	0x0028
        /*0014*/ 	.byte	0x00, 0xf5, 0x21, 0x00


	//----- nvinfo : EIATTR_KPARAM_INFO
	.align		4
.L_81:
        /*0018*/ 	.byte	0x04, 0x17
        /*001a*/ 	.short	(.L_83 - .L_82)
.L_82:
        /*001c*/ 	.word	0x00000000
        /*0020*/ 	.short	0x0004
        /*0022*/ 	.short	0x0020
        /*0024*/ 	.byte	0x00, 0xf5, 0x21, 0x00


	//----- nvinfo : EIATTR_KPARAM_INFO
	.align		4
.L_83:
        /*0028*/ 	.byte	0x04, 0x17
        /*002a*/ 	.short	(.L_85 - .L_84)
.L_84:
        /*002c*/ 	.word	0x00000000
        /*0030*/ 	.short	0x0003
        /*0032*/ 	.short	0x0018
        /*0034*/ 	.byte	0x00, 0xf5, 0x21, 0x00


	//----- nvinfo : EIATTR_KPARAM_INFO
	.align		4
.L_85:
        /*0038*/ 	.byte	0x04, 0x17
        /*003a*/ 	.short	(.L_87 - .L_86)
.L_86:
        /*003c*/ 	.word	0x00000000
        /*0040*/ 	.short	0x0002
        /*0042*/ 	.short	0x0010
        /*0044*/ 	.byte	0x00, 0xf5, 0x21, 0x00


	//----- nvinfo : EIATTR_KPARAM_INFO
	.align		4
.L_87:
        /*0048*/ 	.byte	0x04, 0x17
        /*004a*/ 	.short	(.L_89 - .L_88)
.L_88:
        /*004c*/ 	.word	0x00000000
        /*0050*/ 	.short	0x0001
        /*0052*/ 	.short	0x0008
        /*0054*/ 	.byte	0x00, 0xf5, 0x21, 0x00


	//----- nvinfo : EIATTR_KPARAM_INFO
	.align		4
.L_89:
        /*0058*/ 	.byte	0x04, 0x17
        /*005a*/ 	.short	(.L_91 - .L_90)
.L_90:
        /*005c*/ 	.word	0x00000000
        /*0060*/ 	.short	0x0000
        /*0062*/ 	.short	0x0000
        /*0064*/ 	.byte	0x00, 0xf0, 0x21, 0x00


	//----- nvinfo : EIATTR_SPARSE_MMA_MASK
	.align		4
.L_91:
        /*0068*/ 	.byte	0x03, 0x50
        /*006a*/ 	.short	0x0000


	//----- nvinfo : EIATTR_MAXREG_COUNT
	.align		4
        /*006c*/ 	.byte	0x03, 0x1b
        /*006e*/ 	.short	0x00ff


	//----- nvinfo : EIATTR_MERCURY_ISA_VERSION
	.align		4
        /*0070*/ 	.byte	0x03, 0x5f
        /*0072*/ 	.short	0x0101


	//----- nvinfo : EIATTR_VRC_CTA_INIT_COUNT
	.align		4
        /*0074*/ 	.byte	0x02, 0x4a
	.zero		1
	.zero		1


	//----- nvinfo : EIATTR_EXIT_INSTR_OFFSETS
	.align		4
        /*0078*/ 	.byte	0x04, 0x1c
        /*007a*/ 	.short	(.L_93 - .L_92)


	//   ....[0]....
.L_92:
        /*007c*/ 	.word	0x00000080


	//   ....[1]....
        /*0080*/ 	.word	0x000002e0


	//   ....[2]....
        /*0084*/ 	.word	0x00000330


	//----- nvinfo : EIATTR_CRS_STACK_SIZE
	.align		4
.L_93:
        /*0088*/ 	.byte	0x04, 0x1e
        /*008a*/ 	.short	(.L_95 - .L_94)
.L_94:
        /*008c*/ 	.word	0x00000000


	//----- nvinfo : EIATTR_CBANK_PARAM_SIZE
	.align		4
.L_95:
        /*0090*/ 	.byte	0x03, 0x19
        /*0092*/ 	.short	0x0030


	//----- nvinfo : EIATTR_PARAM_CBANK
	.align		4
        /*0094*/ 	.byte	0x04, 0x0a
        /*0096*/ 	.short	(.L_97 - .L_96)
	.align		4
.L_96:
        /*0098*/ 	.word	index@(.nv.constant0._Z16findMovingPixelsmPKhS0_S0_S0_Ph)
        /*009c*/ 	.short	0x0380
        /*009e*/ 	.short	0x0030


	//----- nvinfo : EIATTR_SW_WAR
	.align		4
.L_97:
        /*00a0*/ 	.byte	0x04, 0x36
        /*00a2*/ 	.short	(.L_99 - .L_98)
.L_98:
        /*00a4*/ 	.word	0x00000008
.L_99:


//--------------------- .nv.callgraph             --------------------------
	.section	.nv.callgraph,"",@"SHT_CUDA_CALLGRAPH"
	.align	4
	.sectionentsize	8
	.align		4
        /*0000*/ 	.word	0x00000000
	.align		4
        /*0004*/ 	.word	0xffffffff
	.align		4
        /*0008*/ 	.word	0x00000000
	.align		4
        /*000c*/ 	.word	0xfffffffe
	.align		4
        /*0010*/ 	.word	0x00000000
	.align		4
        /*0014*/ 	.word	0xfffffffd
	.align		4
        /*0018*/ 	.word	0x00000000
	.align		4
        /*001c*/ 	.word	0xfffffffc


//--------------------- .text._Z5mergemPKhS0_S0_PhS1_ --------------------------
	.section	.text._Z5mergemPKhS0_S0_PhS1_,"ax",@progbits
	.align	128
        .global         _Z5mergemPKhS0_S0_PhS1_
        .type           _Z5mergemPKhS0_S0_PhS1_,@function
        .size           _Z5mergemPKhS0_S0_PhS1_,(.L_x_7 - _Z5mergemPKhS0_S0_PhS1_)
        .other          _Z5mergemPKhS0_S0_PhS1_,@"STO_CUDA_ENTRY STV_DEFAULT"
_Z5mergemPKhS0_S0_PhS1_:
.text._Z5mergemPKhS0_S0_PhS1_:
[----:B------:R-:W-:Y:S01]  /*0000*/  LDC R1, c[0x0][0x37c] ;  /* 0x0000df00ff017b82 */ /* 0x000fe20000000800 */
[----:B------:R-:W0:Y:S01]  /*0010*/  S2R R8, SR_CTAID.X ;  /* 0x0000000000087919 */ /* 0x000e220000002500 */
[----:B------:R-:W0:Y:S01]  /*0020*/  LDCU UR4, c[0x0][0x360] ;  /* 0x00006c00ff0477ac */ /* 0x000e220008000800 */
[----:B------:R-:W0:Y:S01]  /*0030*/  S2R R3, SR_TID.X ;  /* 0x0000000000037919 */ /* 0x000e220000002100 */
[----:B------:R-:W1:Y:S01]  /*0040*/  LDCU.64 UR6, c[0x0][0x380] ;  /* 0x00007000ff0677ac */ /* 0x000e620008000a00 */
[----:B0-----:R-:W-:-:S05]  /*0050*/  IMAD R8, R8, UR4, R3 ;  /* 0x0000000408087c24 */ /* 0x001fca000f8e0203 */
[----:B-1----:R-:W-:-:S04]  /*0060*/  ISETP.GE.U32.AND P0, PT, R8, UR6, PT ;  /* 0x0000000608007c0c */ /* 0x002fc8000bf06070 */
[----:B------:R-:W-:-:S13]  /*0070*/  ISETP.GE.U32.AND.EX P0, PT, RZ, UR7, PT, P0 ;  /* 0x00000007ff007c0c */ /* 0x000fda000bf06100 */
[----:B------:R-:W-:Y:S05]  /*0080*/  @P0 EXIT ;  /* 0x000000000000094d */ /* 0x000fea0003800000 */
[----:B------:R-:W0:Y:S01]  /*0090*/  LDCU.64 UR6, c[0x0][0x388] ;  /* 0x00007100ff0677ac */ /* 0x000e220008000a00 */
[----:B------:R-:W1:Y:S01]  /*00a0*/  LDCU.64 UR8, c[0x0][0x390] ;  /* 0x00007200ff0877ac */ /* 0x000e620008000a00 */
[----:B------:R-:W2:Y:S01]  /*00b0*/  LDCU.64 UR4, c[0x0][0x358] ;  /* 0x00006b00ff0477ac */ /* 0x000ea20008000a00 */
[C---:B0-----:R-:W-:Y:S02]  /*00c0*/  IADD3 R4, P0, PT, R8.reuse, UR6, RZ ;  /* 0x0000000608047c10 */ /* 0x041fe4000ff1e0ff */
[----:B-1----:R-:W-:-:S03]  /*00d0*/  IADD3 R6, P1, PT, R8, UR8, RZ ;  /* 0x0000000808067c10 */ /* 0x002fc6000ff3e0ff */
[----:B------:R-:W-:Y:S01]  /*00e0*/  IMAD.X R5, RZ, RZ, UR7, P0 ;  /* 0x00000007ff057e24 */ /* 0x000fe200080e06ff */
[----:B------:R-:W0:Y:S01]  /*00f0*/  LDCU.64 UR6, c[0x0][0x3a0] ;  /* 0x00007400ff0677ac */ /* 0x000e220008000a00 */
[----:B------:R-:W-:-:S03]  /*0100*/  IMAD.X R7, RZ, RZ, UR9, P1 ;  /* 0x00000009ff077e24 */ /* 0x000fc600088e06ff */
[----:B--2---:R-:W2:Y:S04]  /*0110*/  LDG.E.U8.CONSTANT R0, desc[UR4][R4.64] ;  /* 0x0000000404007981 */ /* 0x004ea8000c1e9100 */
[----:B------:R-:W2:Y:S01]  /*0120*/  LDG.E.U8.CONSTANT R6, desc[UR4][R6.64] ;  /* 0x0000000406067981 */ /* 0x000ea2000c1e9100 */
[----:B0-----:R-:W-:-:S05]  /*0130*/  IADD3 R2, P0, PT, R8, UR6, RZ ;  /* 0x0000000608027c10 */ /* 0x001fca000ff1e0ff */
[----:B------:R-:W-:-:S05]  /*0140*/  IMAD.X R3, RZ, RZ, UR7, P0 ;  /* 0x00000007ff037e24 */ /* 0x000fca00080e06ff */
[----:B------:R-:W3:Y:S01]  /*0150*/  LDG.E.U8 R10, desc[UR4][R2.64] ;  /* 0x00000004020a7981 */ /* 0x000ee2000c1e1100 */
[CC--:B--2---:R-:W-:Y:S02]  /*0160*/  VIMNMX.U16x2 R9, PT, PT, R0.reuse, R6.reuse, PT ;  /* 0x0000000600097248 */ /* 0x0c4fe40003fe0200 */
[----:B------:R-:W-:-:S03]  /*0170*/  VIMNMX.U16x2 R5, PT, PT, R0, R6, !PT ;  /* 0x0000000600057248 */ /* 0x000fc60007fe0200 */
[--C-:B------:R-:W-:Y:S01]  /*0180*/  IMAD.MOV R12, RZ, RZ, -R9.reuse ;  /* 0x000000ffff0c7224 */ /* 0x100fe200078e0a09 */
[----:B------:R-:W-:-:S04]  /*0190*/  PRMT R9, R5, 0x7610, R9 ;  /* 0x0000761005097816 */ /* 0x000fc80000000009 */
[----:B------:R-:W-:-:S05]  /*01a0*/  PRMT R12, R12, 0x7710, RZ ;  /* 0x000077100c0c7816 */ /* 0x000fca00000000ff */
[----:B------:R-:W-:-:S05]  /*01b0*/  IMAD.IADD R9, R9, 0x1, R12 ;  /* 0x0000000109097824 */ /* 0x000fca00078e020c */
[----:B------:R-:W-:-:S04]  /*01c0*/  LOP3.LUT R9, R9, 0xffff, RZ, 0xc0, !PT ;  /* 0x0000ffff09097812 */ /* 0x000fc800078ec0ff */
[----:B---3--:R-:W-:-:S13]  /*01d0*/  ISETP.GT.U32.AND P0, PT, R9, R10, PT ;  /* 0x0000000a0900720c */ /* 0x008fda0003f04070 */
[----:B------:R-:W-:Y:S05]  /*01e0*/  @P0 EXIT ;  /* 0x000000000000094d */ /* 0x000fea0003800000 */
[----:B------:R-:W0:Y:S02]  /*01f0*/  LDCU.64 UR6, c[0x0][0x398] ;  /* 0x00007300ff0677ac */ /* 0x000e240008000a00 */
[----:B0-----:R-:W-:-:S05]  /*0200*/  IADD3 R4, P0, PT, R8, UR6, RZ ;  /* 0x0000000608047c10 */ /* 0x001fca000ff1e0ff */
[----:B------:R-:W-:-:S06]  /*0210*/  IMAD.X R5, RZ, RZ, UR7, P0 ;  /* 0x00000007ff057e24 */ /* 0x000fcc00080e06ff */
[----:B------:R-:W2:Y:S02]  /*0220*/  LDG.E.U8.CONSTANT R5, desc[UR4][R4.64] ;  /* 0x0000000404057981 */ /* 0x000ea4000c1e9100 */
[----:B--2---:R-:W-:-:S05]  /*0230*/  IMAD.IADD R6, R0, 0x1, -R5 ;  /* 0x0000000100067824 */ /* 0x004fca00078e0a05 */
[----:B------:R-:W-:-:S04]  /*0240*/  IABS R7, R6 ;  /* 0x0000000600077213 */ /* 0x000fc80000000000 */
[----:B------:R-:W-:-:S13]  /*0250*/  ISETP.GT.U32.AND P0, PT, R7, R10, PT ;  /* 0x0000000a0700720c */ /* 0x000fda0003f04070 */
[----:B------:R-:W-:Y:S05]  /*0260*/  @P0 EXIT ;  /* 0x000000000000094d */ /* 0x000fea0003800000 */
[----:B------:R-:W0:Y:S02]  /*0270*/  LDCU.64 UR6, c[0x0][0x3a8] ;  /* 0x00007500ff0677ac */ /* 0x000e240008000a00 */
[----:B0-----:R-:W-:-:S05]  /*0280*/  IADD3 R4, P0, PT, R8, UR6, RZ ;  /* 0x0000000608047c10 */ /* 0x001fca000ff1e0ff */
[----:B------:R-:W-:-:S05]  /*0290*/  IMAD.X R5, RZ, RZ, UR7, P0 ;  /* 0x00000007ff057e24 */ /* 0x000fca00080e06ff */
[----:B------:R-:W2:Y:S01]  /*02a0*/  LDG.E.U8 R6, desc[UR4][R4.64] ;  /* 0x0000000404067981 */ /* 0x000ea2000c1e1100 */
[----:B------:R-:W0:Y:S08]  /*02b0*/  I2F.U16 R7, R0 ;  /* 0x0000000000077306 */ /* 0x000e300000101000 */
[----:B------:R-:W-:Y:S01]  /*02c0*/  I2F.U16 R10, R10 ;  /* 0x0000000a000a7306 */ /* 0x000fe20000101000 */
[----:B0-----:R-:W-:Y:S01]  /*02d0*/  FMUL R7, R7, 0.079999998211860656738 ;  /* 0x3da3d70a07077820 */ /* 0x001fe20000400000 */
[----:B--2---:R-:W-:-:S05]  /*02e0*/  I2FP.F32.U32 R6, R6 ;  /* 0x0000000600067245 */ /* 0x004fca0000201000 */
[----:B------:R-:W-:-:S04]  /*02f0*/  FFMA R6, R6, 0.92000001668930053711, R7 ;  /* 0x3f6b851f06067823 */ /* 0x000fc80000000007 */
[----:B------:R-:W0:Y:S02]  /*0300*/  F2I.U32.TRUNC.NTZ R7, R6 ;  /* 0x0000000600077305 */ /* 0x000e24000020f000 */
[----:B0-----:R-:W-:Y:S01]  /*0310*/  LOP3.LUT R9, R7, 0xff, RZ, 0xc0, !PT ;  /* 0x000000ff07097812 */ /* 0x001fe200078ec0ff */
[----:B------:R-:W-:Y:S04]  /*0320*/  STG.E.U8 desc[UR4][R4.64], R7 ;  /* 0x0000000704007986 */ /* 0x000fe8000c101104 */
[----:B------:R-:W-:-:S05]  /*0330*/  IMAD.IADD R9, R0, 0x1, -R9 ;  /* 0x0000000100097824 */ /* 0x000fca00078e0a09 */
[----:B------:R-:W-:-:S05]  /*0340*/  I2FP.F32.S32 R9, R9 ;  /* 0x0000000900097245 */ /* 0x000fca0000201400 */
[----:B------:R-:W-:-:S04]  /*0350*/  FMUL R9, R9, 0.23999999463558197021 ;  /* 0x3e75c28f09097820 */ /* 0x000fc80000400000 */
[----:B------:R-:W-:-:S05]  /*0360*/  FFMA R9, R10, 0.92000001668930053711, R9 ;  /* 0x3f6b851f0a097823 */ /* 0x000fca0000000009 */
[----:B------:R-:W-:-:S06]  /*0370*/  FMNMX R9, R9, 20, !PT ;  /* 0x41a0000009097809 */ /* 0x000fcc0007800000 */
[----:B------:R-:W0:Y:S02]  /*0380*/  F2I.U32.TRUNC.NTZ R9, R9 ;  /* 0x0000000900097305 */ /* 0x000e24000020f000 */
[----:B0-----:R-:W-:Y:S01]  /*0390*/  STG.E.U8 desc[UR4][R2.64], R9 ;  /* 0x0000000902007986 */ /* 0x001fe2000c101104 */
[----:B------:R-:W-:Y:S05]  /*03a0*/  EXIT ;  /* 0x000000000000794d */ /* 0x000fea0003800000 */
.L_x_0:
[----:B------:R-:W-:-:S00]  /*03b0*/  BRA `(.L_x_0) ;  /* 0xfffffffc00fc7947 */ /* 0x000fc0000383ffff */
[----:B------:R-:W-:-:S00]  /*03c0*/  NOP ;  /* 0x0000000000007918 */ /* 0x000fc00000000000 */
        /* <DEDUP_REMOVED lines=11> */
.L_x_7:


//--------------------- .text._Z15updateThresholdmPKhS0_S0_Ph --------------------------
	.section	.text._Z15updateThresholdmPKhS0_S0_Ph,"ax",@progbits
	.align	128
        .global         _Z15updateThresholdmPKhS0_S0_Ph
        .type           _Z15updateThresholdmPKhS0_S0_Ph,@function
        .size           _Z15updateThresholdmPKhS0_S0_Ph,(.L_x_8 - _Z15updateThresholdmPKhS0_S0_Ph)
        .other          _Z15updateThresholdmPKhS0_S0_Ph,@"STO_CUDA_ENTRY STV_DEFAULT"
_Z15updateThresholdmPKhS0_S0_Ph:
.text._Z15updateThresholdmPKhS0_S0_Ph:
        /* <DEDUP_REMOVED lines=11> */
[----:B0-----:R-:W-:-:S05]  /*00b0*/  IADD3 R2, P0, PT, R0, UR6, RZ ;  /* 0x0000000600027c10 */ /* 0x001fca000ff1e0ff */
[----:B------:R-:W-:-:S05]  /*00c0*/  IMAD.X R3, RZ, RZ, UR7, P0 ;  /* 0x00000007ff037e24 */ /* 0x000fca00080e06ff */
[----:B-1----:R-:W2:Y:S02]  /*00d0*/  LDG.E.U8.CONSTANT R2, desc[UR4][R2.64] ;  /* 0x0000000402027981 */ /* 0x002ea4000c1e9100 */
[----:B--2---:R-:W-:-:S13]  /*00e0*/  ISETP.NE.AND P0, PT, R2, RZ, PT ;  /* 0x000000ff0200720c */ /* 0x004fda0003f05270 */
[----:B------:R-:W-:Y:S05]  /*00f0*/  @P0 EXIT ;  /* 0x000000000000094d */ /* 0x000fea0003800000 */
[----:B------:R-:W0:Y:S01]  /*0100*/  LDCU.64 UR10, c[0x0][0x398] ;  /* 0x00007300ff0a77ac */ /* 0x000e220008000a00 */
[----:B------:R-:W1:Y:S01]  /*0110*/  LDCU.64 UR8, c[0x0][0x388] ;  /* 0x00007100ff0877ac */ /* 0x000e620008000a00 */
[----:B------:R-:W2:Y:S01]  /*0120*/  LDCU.64 UR6, c[0x0][0x3a0] ;  /* 0x00007400ff0677ac */ /* 0x000ea20008000a00 */
[C---:B0-----:R-:W-:Y:S02]  /*0130*/  IADD3 R6, P1, PT, R0.reuse, UR10, RZ ;  /* 0x0000000a00067c10 */ /* 0x041fe4000ff3e0ff */
[----:B-1----:R-:W-:-:S03]  /*0140*/  IADD3 R4, P0, PT, R0, UR8, RZ ;  /* 0x0000000800047c10 */ /* 0x002fc6000ff1e0ff */
[----:B------:R-:W-:Y:S02]  /*0150*/  IMAD.X R7, RZ, RZ, UR11, P1 ;  /* 0x0000000bff077e24 */ /* 0x000fe400088e06ff */
[----:B------:R-:W-:Y:S01]  /*0160*/  IMAD.X R5, RZ, RZ, UR9, P0 ;  /* 0x00000009ff057e24 */ /* 0x000fe200080e06ff */
[----:B--2---:R-:W-:-:S03]  /*0170*/  IADD3 R2, P0, PT, R0, UR6, RZ ;  /* 0x0000000600027c10 */ /* 0x004fc6000ff1e0ff */
[----:B------:R-:W2:Y:S04]  /*0180*/  LDG.E.U8.CONSTANT R7, desc[UR4][R6.64] ;  /* 0x0000000406077981 */ /* 0x000ea8000c1e9100 */
[----:B------:R-:W2:Y:S01]  /*0190*/  LDG.E.U8.CONSTANT R4, desc[UR4][R4.64] ;  /* 0x0000000404047981 */ /* 0x000ea2000c1e9100 */
[----:B------:R-:W-:-:S05]  /*01a0*/  IMAD.X R3, RZ, RZ, UR7, P0 ;  /* 0x00000007ff037e24 */ /* 0x000fca00080e06ff */
[----:B------:R-:W3:Y:S01]  /*01b0*/  LDG.E.U8 R0, desc[UR4][R2.64] ;  /* 0x0000000402007981 */ /* 0x000ee2000c1e1100 */
[----:B--2---:R-:W-:-:S05]  /*01c0*/  IMAD.IADD R8, R4, 0x1, -R7 ;  /* 0x0000000104087824 */ /* 0x004fca00078e0a07 */
[----:B------:R-:W-:Y:S02]  /*01d0*/  I2FP.F32.S32 R8, R8 ;  /* 0x0000000800087245 */ /* 0x000fe40000201400 */
[----:B---3--:R-:W-:-:S03]  /*01e0*/  I2FP.F32.U32 R0, R0 ;  /* 0x0000000000007245 */ /* 0x008fc60000201000 */
[----:B------:R-:W-:-:S04]  /*01f0*/  FMUL R9, R8, 0.23999999463558197021 ;  /* 0x3e75c28f08097820 */ /* 0x000fc80000400000 */
[----:B------:R-:W-:-:S05]  /*0200*/  FFMA R0, R0, 0.92000001668930053711, R9 ;  /* 0x3f6b851f00007823 */ /* 0x000fca0000000009 */
[----:B------:R-:W-:-:S04]  /*0210*/  FMNMX R0, R0, 20, !PT ;  /* 0x41a0000000007809 */ /* 0x000fc80007800000 */
[----:B------:R-:W0:Y:S02]  /*0220*/  F2I.U32.TRUNC.NTZ R9, R0 ;  /* 0x0000000000097305 */ /* 0x000e24000020f000 */
[----:B0-----:R-:W-:Y:S01]  /*0230*/  STG.E.U8 desc[UR4][R2.64], R9 ;  /* 0x0000000902007986 */ /* 0x001fe2000c101104 */
[----:B------:R-:W-:Y:S05]  /*0240*/  EXIT ;  /* 0x000000000000794d */ /* 0x000fea0003800000 */
.L_x_1:
        /* <DEDUP_REMOVED lines=11> */
.L_x_8:


//--------------------- .text._Z16updateBackgroundmPKhS0_Ph --------------------------
	.section	.text._Z16updateBackgroundmPKhS0_Ph,"ax",@progbits
	.align	128
        .global         _Z16updateBackgroundmPKhS0_Ph
        .type           _Z16updateBackgroundmPKhS0_Ph,@function
        .size           _Z16updateBackgroundmPKhS0_Ph,(.L_x_9 - _Z16updateBackgroundmPKhS0_Ph)
        .other          _Z16updateBackgroundmPKhS0_Ph,@"STO_CUDA_ENTRY STV_DEFAULT"
_Z16updateBackgroundmPKhS0_Ph:
.text._Z16updateBackgroundmPKhS0_Ph:
        /* <DEDUP_REMOVED lines=18> */
[C---:B0-----:R-:W-:Y:S02]  /*0120*/  IADD3 R4, P1, PT, R0.reuse, UR8, RZ ;  /* 0x0000000800047c10 */ /* 0x041fe4000ff3e0ff */
[----:B-1----:R-:W-:-:S03]  /*0130*/  IADD3 R2, P0, PT, R0, UR6, RZ ;  /* 0x0000000600027c10 */ /* 0x002fc6000ff1e0ff */
[----:B------:R-:W-:Y:S02]  /*0140*/  IMAD.X R5, RZ, RZ, UR9, P1 ;  /* 0x00000009ff057e24 */ /* 0x000fe400088e06ff */
[----:B------:R-:W-:-:S03]  /*0150*/  IMAD.X R3, RZ, RZ, UR7, P0 ;  /* 0x00000007ff037e24 */ /* 0x000fc600080e06ff */
[----:B------:R-:W2:Y:S04]  /*0160*/  LDG.E.U8.CONSTANT R4, desc[UR4][R4.64] ;  /* 0x0000000404047981 */ /* 0x000ea8000c1e9100 */
[----:B------:R-:W3:Y:S01]  /*0170*/  LDG.E.U8 R0, desc[UR4][R2.64] ;  /* 0x0000000402007981 */ /* 0x000ee2000c1e1100 */
[----:B--2---:R-:W-:Y:S02]  /*0180*/  I2FP.F32.U32 R6, R4 ;  /* 0x0000000400067245 */ /* 0x004fe40000201000 */
[----:B---3--:R-:W-:-:S03]  /*0190*/  I2FP.F32.U32 R0, R0 ;  /* 0x0000000000007245 */ /* 0x008fc60000201000 */
[----:B------:R-:W-:-:S04]  /*01a0*/  FMUL R7, R6, 0.079999998211860656738 ;  /* 0x3da3d70a06077820 */ /* 0x000fc80000400000 */
[----:B------:R-:W-:-:S04]  /*01b0*/  FFMA R0, R0, 0.92000001668930053711, R7 ;  /* 0x3f6b851f00007823 */ /* 0x000fc80000000007 */
[----:B------:R-:W0:Y:S02]  /*01c0*/  F2I.U32.TRUNC.NTZ R7, R0 ;  /* 0x0000000000077305 */ /* 0x000e24000020f000 */
[----:B0-----:R-:W-:Y:S01]  /*01d0*/  STG.E.U8 desc[UR4][R2.64], R7 ;  /* 0x0000000702007986 */ /* 0x001fe2000c101104 */
[----:B------:R-:W-:Y:S05]  /*01e0*/  EXIT ;  /* 0x000000000000794d */ /* 0x000fea0003800000 */
.L_x_2:
        /* <DEDUP_REMOVED lines=9> */
.L_x_9:


//--------------------- .text._Z16findMovingPixelsmPKhS0_S0_S0_Ph --------------------------
	.section	.text._Z16findMovingPixelsmPKhS0_S0_S0_Ph,"ax",@progbits
	.align	128
        .global         _Z16findMovingPixelsmPKhS0_S0_S0_Ph
        .type           _Z16findMovingPixelsmPKhS0_S0_S0_Ph,@function
        .size           _Z16findMovingPixelsmPKhS0_S0_S0_Ph,(.L_x_10 - _Z16findMovingPixelsmPKhS0_S0_S0_Ph)
        .other          _Z16findMovingPixelsmPKhS0_S0_S0_Ph,@"STO_CUDA_ENTRY STV_DEFAULT"
_Z16findMovingPixelsmPKhS0_S0_S0_Ph:
.text._Z16findMovingPixelsmPKhS0_S0_S0_Ph:
        /* <DEDUP_REMOVED lines=21> */
[----:B------:R-:W3:Y:S01]  /*0150*/  LDG.E.U8.CONSTANT R6, desc[UR4][R6.64] ;  /* 0x0000000406067981 */ /* 0x000ee2000c1e9100 */
[----:B------:R-:W-:Y:S01]  /*0160*/  BSSY.RECONVERGENT B0, `(.L_x_3) ;  /* 0x0000012000007945 */ /* 0x000fe20003800200 */
        /* <DEDUP_REMOVED lines=8> */
[----:B------:R-:W-:Y:S05]  /*01f0*/  @P0 BRA `(.L_x_4) ;  /* 0x0000000000200947 */ /* 0x000fea0003800000 */
[----:B------:R-:W0:Y:S02]  /*0200*/  LDCU.64 UR6, c[0x0][0x398] ;  /* 0x00007300ff0677ac */ /* 0x000e240008000a00 */
[----:B0-----:R-:W-:-:S05]  /*0210*/  IADD3 R2, P0, PT, R8, UR6, RZ ;  /* 0x0000000608027c10 */ /* 0x001fca000ff1e0ff */
[----:B------:R-:W-:-:S06]  /*0220*/  IMAD.X R3, RZ, RZ, UR7, P0 ;  /* 0x00000007ff037e24 */ /* 0x000fcc00080e06ff */
[----:B------:R-:W2:Y:S02]  /*0230*/  LDG.E.U8.CONSTANT R3, desc[UR4][R2.64] ;  /* 0x0000000402037981 */ /* 0x000ea4000c1e9100 */
[----:B--2---:R-:W-:-:S05]  /*0240*/  IMAD.IADD R0, R0, 0x1, -R3 ;  /* 0x0000000100007824 */ /* 0x004fca00078e0a03 */
[----:B------:R-:W-:-:S04]  /*0250*/  IABS R5, R0 ;  /* 0x0000000000057213 */ /* 0x000fc80000000000 */
[----:B------:R-:W-:-:S13]  /*0260*/  ISETP.GT.U32.AND P0, PT, R5, R6, PT ;  /* 0x000000060500720c */ /* 0x000fda0003f04070 */
[----:B------:R-:W-:Y:S05]  /*0270*/  @!P0 BRA `(.L_x_5) ;  /* 0x00000000001c8947 */ /* 0x000fea0003800000 */
.L_x_4:
[----:B------:R-:W-:Y:S05]  /*0280*/  BSYNC.RECONVERGENT B0 ;  /* 0x0000000000007941 */ /* 0x000fea0003800200 */
.L_x_3:
[----:B------:R-:W0:Y:S01]  /*0290*/  LDCU.64 UR6, c[0x0][0x3a8] ;  /* 0x00007500ff0677ac */ /* 0x000e220008000a00 */
[----:B------:R-:W-:Y:S01]  /*02a0*/  IMAD.MOV.U32 R0, RZ, RZ, 0xff ;  /* 0x000000ffff007424 */ /* 0x000fe200078e00ff */
[----:B0-----:R-:W-:-:S05]  /*02b0*/  IADD3 R2, P0, PT, R8, UR6, RZ ;  /* 0x0000000608027c10 */ /* 0x001fca000ff1e0ff */
[----:B------:R-:W-:-:S05]  /*02c0*/  IMAD.X R3, RZ, RZ, UR7, P0 ;  /* 0x00000007ff037e24 */ /* 0x000fca00080e06ff */
[----:B------:R-:W-:Y:S01]  /*02d0*/  STG.E.U8 desc[UR4][R2.64], R0 ;  /* 0x0000000002007986 */ /* 0x000fe2000c101104 */
[----:B------:R-:W-:Y:S05]  /*02e0*/  EXIT ;  /* 0x000000000000794d */ /* 0x000fea0003800000 */
.L_x_5:
[----:B------:R-:W0:Y:S02]  /*02f0*/  LDCU.64 UR6, c[0x0][0x3a8] ;  /* 0x00007500ff0677ac */ /* 0x000e240008000a00 */
[----:B0-----:R-:W-:-:S05]  /*0300*/  IADD3 R2, P0, PT, R8, UR6, RZ ;  /* 0x0000000608027c10 */ /* 0x001fca000ff1e0ff */
[----:B------:R-:W-:-:S05]  /*0310*/  IMAD.X R3, RZ, RZ, UR7, P0 ;  /* 0x00000007ff037e24 */ /* 0x000fca00080e06ff */
[----:B------:R-:W-:Y:S01]  /*0320*/  STG.E.U8 desc[UR4][R2.64], RZ ;  /* 0x000000ff02007986 */ /* 0x000fe2000c101104 */
[----:B------:R-:W-:Y:S05]  /*0330*/  EXIT ;  /* 0x000000000000794d */ /* 0x000fea0003800000 */
.L_x_6:
        /* <DEDUP_REMOVED lines=12> */
.L_x_10:


//--------------------- .nv.shared.reserved.0     --------------------------
	.section	.nv.shared.reserved.0,"aw",@nobits
	.weak		__nv_reservedSMEM_offset_0_alias
	.size		__nv_reservedSMEM_offset_0_alias, 0, 64
	.other		__nv_reservedSMEM_offset_0_alias,@"STO_CUDA_RESERVED_SHARED STV_DEFAULT"
__nv_reservedSMEM_offset_0_alias:
	.zero		0
	.zero		64


//--------------------- .nv.constant0._Z5mergemPKhS0_S0_PhS1_ --------------------------
	.section	.nv.constant0._Z5mergemPKhS0_S0_PhS1_,"a",@progbits
	.sectionflags	@""
	.align	4
.nv.constant0._Z5mergemPKhS0_S0_PhS1_:
	.zero		944


//--------------------- .nv.constant0._Z15updateThresholdmPKhS0_S0_Ph --------------------------
	.section	.nv.constant0._Z15updateThresholdmPKhS0_S0_Ph,"a",@progbits
	.sectionflags	@""
	.align	4
.nv.constant0._Z15updateThresholdmPKhS0_S0_Ph:
	.zero		936


//--------------------- .nv.constant0._Z16updateBackgroundmPKhS0_Ph --------------------------
	.section	.nv.constant0._Z16updateBackgroundmPKhS0_Ph,"a",@progbits
	.sectionflags	@""
	.align	4
.nv.constant0._Z16updateBackgroundmPKhS0_Ph:
	.zero		928


//--------------------- .nv.constant0._Z16findMovingPixelsmPKhS0_S0_S0_Ph --------------------------
	.section	.nv.constant0._Z16findMovingPixelsmPKhS0_S0_S0_Ph,"a",@progbits
	.sectionflags	@""
	.align	4
.nv.constant0._Z16findMovingPixelsmPKhS0_S0_S0_Ph:
	.zero		944


//--------------------- SYMBOLS --------------------------

	.type		.nv.reservedSmem.offset0,@object
	.size		.nv.reservedSmem.offset0,0x4
